//
// Generated by NVIDIA NVVM Compiler
//
// Compiler Build ID: CL-36424714
// Cuda compilation tools, release 13.0, V13.0.88
// Based on NVVM 20.0.0
//

.version 9.0
.target sm_100
.address_size 64

	// .globl	_Z3dsqPi

.visible .entry _Z3dsqPi(
	.param .u64 .ptr .align 1 _Z3dsqPi_param_0
)
{
	.reg .b32 	%r<3>;
	.reg .b64 	%rd<5>;

	ld.param.u64 	%rd1, [_Z3dsqPi_param_0];
	cvta.to.global.u64 	%rd2, %rd1;
	mov.u32 	%r1, %tid.x;
	mul.lo.s32 	%r2, %r1, %r1;
	mul.wide.u32 	%rd3, %r1, 4;
	add.s64 	%rd4, %rd2, %rd3;
	st.global.u32 	[%rd4], %r2;
	ret;

}


// ===== COMPILED SASS (sm_100) =====

	.target	sm_100

	.elftype	@"ET_EXEC"


//--------------------- .note.nv.tkinfo           --------------------------
	.section	.note.nv.tkinfo,"",@"SHT_NOTE"
	.sectionflags	@"SHF_NOTE_NV_TKINFO"
	.tkinfo
        /*0018*/ 	.word	0x00000002
        /*0030*/ 	.string	""
        /*0030*/ 	.string	"ptxas"
        /*0030*/ 	.string	"Cuda compilation tools, release 13.0, V13.0.88"
        /*0030*/ 	.string	"Build cuda_13.0.r13.0/compiler.36424714_0"
        /*0030*/ 	.string	"-arch sm_100 -m 64 "



//--------------------- .note.nv.cuinfo           --------------------------
	.section	.note.nv.cuinfo,"",@"SHT_NOTE"
	.sectionflags	@"SHF_NOTE_NV_CUINFO"
        /*0018*/ 	.short	0x0002
        /*001a*/ 	.short	0x0064
        /*001c*/ 	.short	0x0082
	.zero		2


//--------------------- .nv.info                  --------------------------
	.section	.nv.info,"",@"SHT_CUDA_INFO"
	.align	4


	//----- nvinfo : EIATTR_REGCOUNT
	.align		4
        /*0000*/ 	.byte	0x04, 0x2f
        /*0002*/ 	.short	(.L_1 - .L_0)
	.align		4
.L_0:
        /*0004*/ 	.word	index@(_Z3dsqPi)
        /*0008*/ 	.word	0x00000008


	//----- nvinfo : EIATTR_FRAME_SIZE
	.align		4
.L_1:
        /*000c*/ 	.byte	0x04, 0x11
        /*000e*/ 	.short	(.L_3 - .L_2)
	.align		4
.L_2:
        /*0010*/ 	.word	index@(_Z3dsqPi)
        /*0014*/ 	.word	0x00000000


	//----- nvinfo : EIATTR_MIN_STACK_SIZE
	.align		4
.L_3:
        /*0018*/ 	.byte	0x04, 0x12
        /*001a*/ 	.short	(.L_5 - .L_4)
	.align		4
.L_4:
        /*001c*/ 	.word	index@(_Z3dsqPi)
        /*0020*/ 	.word	0x00000000
.L_5:


//--------------------- .nv.compat                --------------------------
	.section	.nv.compat,"",@"SHT_CUDA_COMPAT_INFO"
	.align	4
        /*0000*/ 	.byte	0x02, 0x09, 0x00, 0x00, 0x02, 0x02, 0x01, 0x00, 0x02, 0x05, 0x05, 0x00, 0x03, 0x07, 0x01, 0x01
        /*0010*/ 	.byte	0x02, 0x03, 0x00, 0x00, 0x02, 0x06, 0x01, 0x00, 0x04, 0x0b, 0x08, 0x00, 0x09, 0x00, 0x00, 0x00
        /*0020*/ 	.byte	0x00, 0x00, 0x00, 0x00


//--------------------- .nv.info._Z3dsqPi         --------------------------
	.section	.nv.info._Z3dsqPi,"",@"SHT_CUDA_INFO"
	.sectionflags	@""
	.align	4


	//----- nvinfo : EIATTR_CUDA_API_VERSION
	.align		4
        /*0000*/ 	.byte	0x04, 0x37
        /*0002*/ 	.short	(.L_7 - .L_6)
.L_6:
        /*0004*/ 	.word	0x00000082


	//----- nvinfo : EIATTR_KPARAM_INFO
	.align		4
.L_7:
        /*0008*/ 	.byte	0x04, 0x17
        /*000a*/ 	.short	(.L_9 - .L_8)
.L_8:
        /*000c*/ 	.word	0x00000000
        /*0010*/ 	.short	0x0000
        /*0012*/ 	.short	0x0000
        /*0014*/ 	.byte	0x00, 0xf5, 0x21, 0x00


	//----- nvinfo : EIATTR_SPARSE_MMA_MASK
	.align		4
.L_9:
        /*0018*/ 	.byte	0x03, 0x50
        /*001a*/ 	.short	0x0000


	//----- nvinfo : EIATTR_MAXREG_COUNT
	.align		4
        /*001c*/ 	.byte	0x03, 0x1b
        /*001e*/ 	.short	0x00ff


	//----- nvinfo : EIATTR_MERCURY_ISA_VERSION
	.align		4
        /*0020*/ 	.byte	0x03, 0x5f
        /*0022*/ 	.short	0x0101


	//----- nvinfo : EIATTR_VRC_CTA_INIT_COUNT
	.align		4
        /*0024*/ 	.byte	0x02, 0x4a
	.zero		1
	.zero		1


	//----- nvinfo : EIATTR_EXIT_INSTR_OFFSETS
	.align		4
        /*0028*/ 	.byte	0x04, 0x1c
        /*002a*/ 	.short	(.L_11 - .L_10)


	//   ....[0]....
.L_10:
        /*002c*/ 	.word	0x00000070


	//----- nvinfo : EIATTR_CBANK_PARAM_SIZE
	.align		4
.L_11:
        /*0030*/ 	.byte	0x03, 0x19
        /*0032*/ 	.short	0x0008


	//----- nvinfo : EIATTR_PARAM_CBANK
	.align		4
        /*0034*/ 	.byte	0x04, 0x0a
        /*0036*/ 	.short	(.L_13 - .L_12)
	.align		4
.L_12:
        /*0038*/ 	.word	index@(.nv.constant0._Z3dsqPi)
        /*003c*/ 	.short	0x0380
        /*003e*/ 	.short	0x0008


	//----- nvinfo : EIATTR_SW_WAR
	.align		4
.L_13:
        /*0040*/ 	.byte	0x04, 0x36
        /*0042*/ 	.short	(.L_15 - .L_14)
.L_14:
        /*0044*/ 	.word	0x00000008
.L_15:


//--------------------- .nv.callgraph             --------------------------
	.section	.nv.callgraph,"",@"SHT_CUDA_CALLGRAPH"
	.align	4
	.sectionentsize	8
	.align		4
        /*0000*/ 	.word	0x00000000
	.align		4
        /*0004*/ 	.word	0xffffffff
	.align		4
        /*0008*/ 	.word	0x00000000
	.align		4
        /*000c*/ 	.word	0xfffffffe
	.align		4
        /*0010*/ 	.word	0x00000000
	.align		4
        /*0014*/ 	.word	0xfffffffd
	.align		4
        /*0018*/ 	.word	0x00000000
	.align		4
        /*001c*/ 	.word	0xfffffffc


//--------------------- .text._Z3dsqPi            --------------------------
	.section	.text._Z3dsqPi,"ax",@progbits
	.align	128
        .global         _Z3dsqPi
        .type           _Z3dsqPi,@function
        .size           _Z3dsqPi,(.L_x_1 - _Z3dsqPi)
        .other          _Z3dsqPi,@"STO_CUDA_ENTRY STV_DEFAULT"
_Z3dsqPi:
.text._Z3dsqPi:
[----:B------:R-:W-:Y:S01]  /*0000*/  LDC R1, c[0x0][0x37c] ;  /* 0x0000df00ff017b82 */ /* 0x000fe20000000800 */
[----:B------:R-:W0:Y:S07]  /*0010*/  S2R R5, SR_TID.X ;  /* 0x0000000000057919 */ /* 0x000e2e0000002100 */
[----:B------:R-:W0:Y:S01]  /*0020*/  LDC.64 R2, c[0x0][0x380] ;  /* 0x0000e000ff027b82 */ /* 0x000e220000000a00 */
[----:B------:R-:W1:Y:S01]  /*0030*/  LDCU.64 UR4, c[0x0][0x358] ;  /* 0x00006b00ff0477ac */ /* 0x000e620008000a00 */
[----:B0-----:R-:W-:-:S04]  /*0040*/  IMAD.WIDE.U32 R2, R5, 0x4, R2 ;  /* 0x0000000405027825 */ /* 0x001fc800078e0002 */
[----:B------:R-:W-:-:S05]  /*0050*/  IMAD R5, R5, R5, RZ ;  /* 0x0000000505057224 */ /* 0x000fca00078e02ff */
[----:B-1----:R-:W-:Y:S01]  /*0060*/  STG.E desc[UR4][R2.64], R5 ;  /* 0x0000000502007986 */ /* 0x002fe2000c101904 */
[----:B------:R-:W-:Y:S05]  /*0070*/  EXIT ;  /* 0x000000000000794d */ /* 0x000fea0003800000 */
.L_x_0:
[----:B------:R-:W-:-:S00]  /*0080*/  BRA `(.L_x_0) ;  /* 0xfffffffc00fc7947 */ /* 0x000fc0000383ffff */
[----:B------:R-:W-:-:S00]  /*0090*/  NOP ;  /* 0x0000000000007918 */ /* 0x000fc00000000000 */
        /* <DEDUP_REMOVED lines=14> */
.L_x_1:


//--------------------- .nv.shared.reserved.0     --------------------------
	.section	.nv.shared.reserved.0,"aw",@nobits
	.weak		__nv_reservedSMEM_offset_0_alias
	.size		__nv_reservedSMEM_offset_0_alias, 0, 64
	.other		__nv_reservedSMEM_offset_0_alias,@"STO_CUDA_RESERVED_SHARED STV_DEFAULT"
__nv_reservedSMEM_offset_0_alias:
	.zero		0
	.zero		64


//--------------------- .nv.constant0._Z3dsqPi    --------------------------
	.section	.nv.constant0._Z3dsqPi,"a",@progbits
	.sectionflags	@""
	.align	4
.nv.constant0._Z3dsqPi:
	.zero		904


//--------------------- SYMBOLS --------------------------

	.type		.nv.reservedSmem.offset0,@object
	.size		.nv.reservedSmem.offset0,0x4
